//
// Generated by NVIDIA NVVM Compiler
//
// Compiler Build ID: CL-36424714
// Cuda compilation tools, release 13.0, V13.0.88
// Based on NVVM 20.0.0
//

.version 9.0
.target sm_100
.address_size 64

	// .globl	_Z11squareArrayPiS_i

.visible .entry _Z11squareArrayPiS_i(
	.param .u64 .ptr .align 1 _Z11squareArrayPiS_i_param_0,
	.param .u64 .ptr .align 1 _Z11squareArrayPiS_i_param_1,
	.param .u32 _Z11squareArrayPiS_i_param_2
)
{
	.reg .pred 	%p<2>;
	.reg .b32 	%r<8>;
	.reg .b64 	%rd<8>;

	ld.param.u64 	%rd1, [_Z11squareArrayPiS_i_param_0];
	ld.param.u64 	%rd2, [_Z11squareArrayPiS_i_param_1];
	ld.param.u32 	%r2, [_Z11squareArrayPiS_i_param_2];
	mov.u32 	%r3, %ctaid.x;
	mov.u32 	%r4, %ntid.x;
	mov.u32 	%r5, %tid.x;
	mad.lo.s32 	%r1, %r3, %r4, %r5;
	setp.ge.s32 	%p1, %r1, %r2;
	@%p1 bra 	$L__BB0_2;
	cvta.to.global.u64 	%rd3, %rd1;
	cvta.to.global.u64 	%rd4, %rd2;
	mul.wide.s32 	%rd5, %r1, 4;
	add.s64 	%rd6, %rd3, %rd5;
	ld.global.u32 	%r6, [%rd6];
	mul.lo.s32 	%r7, %r6, %r6;
	add.s64 	%rd7, %rd4, %rd5;
	st.global.u32 	[%rd7], %r7;
$L__BB0_2:
	ret;

}


// ===== COMPILED SASS (sm_100) =====

	.target	sm_100

	.elftype	@"ET_EXEC"


//--------------------- .note.nv.tkinfo           --------------------------
	.section	.note.nv.tkinfo,"",@"SHT_NOTE"
	.sectionflags	@"SHF_NOTE_NV_TKINFO"
	.tkinfo
        /*0018*/ 	.word	0x00000002
        /*0030*/ 	.string	""
        /*0030*/ 	.string	"ptxas"
        /*0030*/ 	.string	"Cuda compilation tools, release 13.0, V13.0.88"
        /*0030*/ 	.string	"Build cuda_13.0.r13.0/compiler.36424714_0"
        /*0030*/ 	.string	"-arch sm_100 -m 64 "



//--------------------- .note.nv.cuinfo           --------------------------
	.section	.note.nv.cuinfo,"",@"SHT_NOTE"
	.sectionflags	@"SHF_NOTE_NV_CUINFO"
        /*0018*/ 	.short	0x0002
        /*001a*/ 	.short	0x0064
        /*001c*/ 	.short	0x0082
	.zero		2


//--------------------- .nv.info                  --------------------------
	.section	.nv.info,"",@"SHT_CUDA_INFO"
	.align	4


	//----- nvinfo : EIATTR_REGCOUNT
	.align		4
        /*0000*/ 	.byte	0x04, 0x2f
        /*0002*/ 	.short	(.L_1 - .L_0)
	.align		4
.L_0:
        /*0004*/ 	.word	index@(_Z11squareArrayPiS_i)
        /*0008*/ 	.word	0x0000000a


	//----- nvinfo : EIATTR_FRAME_SIZE
	.align		4
.L_1:
        /*000c*/ 	.byte	0x04, 0x11
        /*000e*/ 	.short	(.L_3 - .L_2)
	.align		4
.L_2:
        /*0010*/ 	.word	index@(_Z11squareArrayPiS_i)
        /*0014*/ 	.word	0x00000000


	//----- nvinfo : EIATTR_MIN_STACK_SIZE
	.align		4
.L_3:
        /*0018*/ 	.byte	0x04, 0x12
        /*001a*/ 	.short	(.L_5 - .L_4)
	.align		4
.L_4:
        /*001c*/ 	.word	index@(_Z11squareArrayPiS_i)
        /*0020*/ 	.word	0x00000000
.L_5:


//--------------------- .nv.compat                --------------------------
	.section	.nv.compat,"",@"SHT_CUDA_COMPAT_INFO"
	.align	4
        /*0000*/ 	.byte	0x02, 0x09, 0x00, 0x00, 0x02, 0x02, 0x01, 0x00, 0x02, 0x05, 0x05, 0x00, 0x03, 0x07, 0x01, 0x01
        /*0010*/ 	.byte	0x02, 0x03, 0x00, 0x00, 0x02, 0x06, 0x01, 0x00, 0x04, 0x0b, 0x08, 0x00, 0x09, 0x00, 0x00, 0x00
        /*0020*/ 	.byte	0x00, 0x00, 0x00, 0x00


//--------------------- .nv.info._Z11squareArrayPiS_i --------------------------
	.section	.nv.info._Z11squareArrayPiS_i,"",@"SHT_CUDA_INFO"
	.sectionflags	@""
	.align	4


	//----- nvinfo : EIATTR_CUDA_API_VERSION
	.align		4
        /*0000*/ 	.byte	0x04, 0x37
        /*0002*/ 	.short	(.L_7 - .L_6)
.L_6:
        /*0004*/ 	.word	0x00000082


	//----- nvinfo : EIATTR_KPARAM_INFO
	.align		4
.L_7:
        /*0008*/ 	.byte	0x04, 0x17
        /*000a*/ 	.short	(.L_9 - .L_8)
.L_8:
        /*000c*/ 	.word	0x00000000
        /*0010*/ 	.short	0x0002
        /*0012*/ 	.short	0x0010
        /*0014*/ 	.byte	0x00, 0xf0, 0x11, 0x00


	//----- nvinfo : EIATTR_KPARAM_INFO
	.align		4
.L_9:
        /*0018*/ 	.byte	0x04, 0x17
        /*001a*/ 	.short	(.L_11 - .L_10)
.L_10:
        /*001c*/ 	.word	0x00000000
        /*0020*/ 	.short	0x0001
        /*0022*/ 	.short	0x0008
        /*0024*/ 	.byte	0x00, 0xf5, 0x21, 0x00


	//----- nvinfo : EIATTR_KPARAM_INFO
	.align		4
.L_11:
        /*0028*/ 	.byte	0x04, 0x17
        /*002a*/ 	.short	(.L_13 - .L_12)
.L_12:
        /*002c*/ 	.word	0x00000000
        /*0030*/ 	.short	0x0000
        /*0032*/ 	.short	0x0000
        /*0034*/ 	.byte	0x00, 0xf5, 0x21, 0x00


	//----- nvinfo : EIATTR_SPARSE_MMA_MASK
	.align		4
.L_13:
        /*0038*/ 	.byte	0x03, 0x50
        /*003a*/ 	.short	0x0000


	//----- nvinfo : EIATTR_MAXREG_COUNT
	.align		4
        /*003c*/ 	.byte	0x03, 0x1b
        /*003e*/ 	.short	0x00ff


	//----- nvinfo : EIATTR_MERCURY_ISA_VERSION
	.align		4
        /*0040*/ 	.byte	0x03, 0x5f
        /*0042*/ 	.short	0x0101


	//----- nvinfo : EIATTR_VRC_CTA_INIT_COUNT
	.align		4
        /*0044*/ 	.byte	0x02, 0x4a
	.zero		1
	.zero		1


	//----- nvinfo : EIATTR_EXIT_INSTR_OFFSETS
	.align		4
        /*0048*/ 	.byte	0x04, 0x1c
        /*004a*/ 	.short	(.L_15 - .L_14)


	//   ....[0]....
.L_14:
        /*004c*/ 	.word	0x00000070


	//   ....[1]....
        /*0050*/ 	.word	0x00000100


	//----- nvinfo : EIATTR_CBANK_PARAM_SIZE
	.align		4
.L_15:
        /*0054*/ 	.byte	0x03, 0x19
        /*0056*/ 	.short	0x0014


	//----- nvinfo : EIATTR_PARAM_CBANK
	.align		4
        /*0058*/ 	.byte	0x04, 0x0a
        /*005a*/ 	.short	(.L_17 - .L_16)
	.align		4
.L_16:
        /*005c*/ 	.word	index@(.nv.constant0._Z11squareArrayPiS_i)
        /*0060*/ 	.short	0x0380
        /*0062*/ 	.short	0x0014


	//----- nvinfo : EIATTR_SW_WAR
	.align		4
.L_17:
        /*0064*/ 	.byte	0x04, 0x36
        /*0066*/ 	.short	(.L_19 - .L_18)
.L_18:
        /*0068*/ 	.word	0x00000008
.L_19:


//--------------------- .nv.callgraph             --------------------------
	.section	.nv.callgraph,"",@"SHT_CUDA_CALLGRAPH"
	.align	4
	.sectionentsize	8
	.align		4
        /*0000*/ 	.word	0x00000000
	.align		4
        /*0004*/ 	.word	0xffffffff
	.align		4
        /*0008*/ 	.word	0x00000000
	.align		4
        /*000c*/ 	.word	0xfffffffe
	.align		4
        /*0010*/ 	.word	0x00000000
	.align		4
        /*0014*/ 	.word	0xfffffffd
	.align		4
        /*0018*/ 	.word	0x00000000
	.align		4
        /*001c*/ 	.word	0xfffffffc


//--------------------- .text._Z11squareArrayPiS_i --------------------------
	.section	.text._Z11squareArrayPiS_i,"ax",@progbits
	.align	128
        .global         _Z11squareArrayPiS_i
        .type           _Z11squareArrayPiS_i,@function
        .size           _Z11squareArrayPiS_i,(.L_x_1 - _Z11squareArrayPiS_i)
        .other          _Z11squareArrayPiS_i,@"STO_CUDA_ENTRY STV_DEFAULT"
_Z11squareArrayPiS_i:
.text._Z11squareArrayPiS_i:
[----:B------:R-:W-:Y:S01]  /*0000*/  LDC R1, c[0x0][0x37c] ;  /* 0x0000df00ff017b82 */ /* 0x000fe20000000800 */
[----:B------:R-:W0:Y:S07]  /*0010*/  S2R R0, SR_TID.X ;  /* 0x0000000000007919 */ /* 0x000e2e0000002100 */
[----:B------:R-:W0:Y:S01]  /*0020*/  S2UR UR4, SR_CTAID.X ;  /* 0x00000000000479c3 */ /* 0x000e220000002500 */
[----:B------:R-:W1:Y:S07]  /*0030*/  LDCU UR5, c[0x0][0x390] ;  /* 0x00007200ff0577ac */ /* 0x000e6e0008000800 */
[----:B------:R-:W0:Y:S02]  /*0040*/  LDC R7, c[0x0][0x360] ;  /* 0x0000d800ff077b82 */ /* 0x000e240000000800 */
[----:B0-----:R-:W-:-:S05]  /*0050*/  IMAD R7, R7, UR4, R0 ;  /* 0x0000000407077c24 */ /* 0x001fca000f8e0200 */
[----:B-1----:R-:W-:-:S13]  /*0060*/  ISETP.GE.AND P0, PT, R7, UR5, PT ;  /* 0x0000000507007c0c */ /* 0x002fda000bf06270 */
[----:B------:R-:W-:Y:S05]  /*0070*/  @P0 EXIT ;  /* 0x000000000000094d */ /* 0x000fea0003800000 */
[----:B------:R-:W0:Y:S01]  /*0080*/  LDC.64 R2, c[0x0][0x380] ;  /* 0x0000e000ff027b82 */ /* 0x000e220000000a00 */
[----:B------:R-:W1:Y:S07]  /*0090*/  LDCU.64 UR4, c[0x0][0x358] ;  /* 0x00006b00ff0477ac */ /* 0x000e6e0008000a00 */
[----:B------:R-:W2:Y:S01]  /*00a0*/  LDC.64 R4, c[0x0][0x388] ;  /* 0x0000e200ff047b82 */ /* 0x000ea20000000a00 */
[----:B0-----:R-:W-:-:S06]  /*00b0*/  IMAD.WIDE R2, R7, 0x4, R2 ;  /* 0x0000000407027825 */ /* 0x001fcc00078e0202 */
[----:B-1----:R-:W3:Y:S01]  /*00c0*/  LDG.E R2, desc[UR4][R2.64] ;  /* 0x0000000402027981 */ /* 0x002ee2000c1e1900 */
[----:B--2---:R-:W-:-:S04]  /*00d0*/  IMAD.WIDE R4, R7, 0x4, R4 ;  /* 0x0000000407047825 */ /* 0x004fc800078e0204 */
[----:B---3--:R-:W-:-:S05]  /*00e0*/  IMAD R7, R2, R2, RZ ;  /* 0x0000000202077224 */ /* 0x008fca00078e02ff */
[----:B------:R-:W-:Y:S01]  /*00f0*/  STG.E desc[UR4][R4.64], R7 ;  /* 0x0000000704007986 */ /* 0x000fe2000c101904 */
[----:B------:R-:W-:Y:S05]  /*0100*/  EXIT ;  /* 0x000000000000794d */ /* 0x000fea0003800000 */
.L_x_0:
[----:B------:R-:W-:-:S00]  /*0110*/  BRA `(.L_x_0) ;  /* 0xfffffffc00fc7947 */ /* 0x000fc0000383ffff */
[----:B------:R-:W-:-:S00]  /*0120*/  NOP ;  /* 0x0000000000007918 */ /* 0x000fc00000000000 */
        /* <DEDUP_REMOVED lines=13> */
.L_x_1:


//--------------------- .nv.shared.reserved.0     --------------------------
	.section	.nv.shared.reserved.0,"aw",@nobits
	.weak		__nv_reservedSMEM_offset_0_alias
	.size		__nv_reservedSMEM_offset_0_alias, 0, 64
	.other		__nv_reservedSMEM_offset_0_alias,@"STO_CUDA_RESERVED_SHARED STV_DEFAULT"
__nv_reservedSMEM_offset_0_alias:
	.zero		0
	.zero		64


//--------------------- .nv.constant0._Z11squareArrayPiS_i --------------------------
	.section	.nv.constant0._Z11squareArrayPiS_i,"a",@progbits
	.sectionflags	@""
	.align	4
.nv.constant0._Z11squareArrayPiS_i:
	.zero		916


//--------------------- SYMBOLS --------------------------

	.type		.nv.reservedSmem.offset0,@object
	.size		.nv.reservedSmem.offset0,0x4
